//
// Generated by NVIDIA NVVM Compiler
//
// Compiler Build ID: CL-36424714
// Cuda compilation tools, release 13.0, V13.0.88
// Based on NVVM 20.0.0
//

.version 9.0
.target sm_100
.address_size 64

	// .globl	_Z10warmup_knlv

.visible .entry _Z10warmup_knlv()
{


	ret;

}


// ===== COMPILED SASS (sm_100) =====

	.target	sm_100

	.elftype	@"ET_EXEC"


//--------------------- .note.nv.tkinfo           --------------------------
	.section	.note.nv.tkinfo,"",@"SHT_NOTE"
	.sectionflags	@"SHF_NOTE_NV_TKINFO"
	.tkinfo
        /*0018*/ 	.word	0x00000002
        /*0030*/ 	.string	""
        /*0030*/ 	.string	"ptxas"
        /*0030*/ 	.string	"Cuda compilation tools, release 13.0, V13.0.88"
        /*0030*/ 	.string	"Build cuda_13.0.r13.0/compiler.36424714_0"
        /*0030*/ 	.string	"-arch sm_100 -m 64 "



//--------------------- .note.nv.cuinfo           --------------------------
	.section	.note.nv.cuinfo,"",@"SHT_NOTE"
	.sectionflags	@"SHF_NOTE_NV_CUINFO"
        /*0018*/ 	.short	0x0002
        /*001a*/ 	.short	0x0064
        /*001c*/ 	.short	0x0082
	.zero		2


//--------------------- .nv.info                  --------------------------
	.section	.nv.info,"",@"SHT_CUDA_INFO"
	.align	4


	//----- nvinfo : EIATTR_REGCOUNT
	.align		4
        /*0000*/ 	.byte	0x04, 0x2f
        /*0002*/ 	.short	(.L_1 - .L_0)
	.align		4
.L_0:
        /*0004*/ 	.word	index@(_Z10warmup_knlv)
        /*0008*/ 	.word	0x00000004


	//----- nvinfo : EIATTR_FRAME_SIZE
	.align		4
.L_1:
        /*000c*/ 	.byte	0x04, 0x11
        /*000e*/ 	.short	(.L_3 - .L_2)
	.align		4
.L_2:
        /*0010*/ 	.word	index@(_Z10warmup_knlv)
        /*0014*/ 	.word	0x00000000


	//----- nvinfo : EIATTR_MIN_STACK_SIZE
	.align		4
.L_3:
        /*0018*/ 	.byte	0x04, 0x12
        /*001a*/ 	.short	(.L_5 - .L_4)
	.align		4
.L_4:
        /*001c*/ 	.word	index@(_Z10warmup_knlv)
        /*0020*/ 	.word	0x00000000
.L_5:


//--------------------- .nv.compat                --------------------------
	.section	.nv.compat,"",@"SHT_CUDA_COMPAT_INFO"
	.align	4
        /*0000*/ 	.byte	0x02, 0x09, 0x00, 0x00, 0x02, 0x02, 0x01, 0x00, 0x02, 0x05, 0x05, 0x00, 0x03, 0x07, 0x01, 0x01
        /*0010*/ 	.byte	0x02, 0x03, 0x00, 0x00, 0x02, 0x06, 0x01, 0x00, 0x04, 0x0b, 0x08, 0x00, 0x09, 0x00, 0x00, 0x00
        /*0020*/ 	.byte	0x00, 0x00, 0x00, 0x00


//--------------------- .nv.info._Z10warmup_knlv  --------------------------
	.section	.nv.info._Z10warmup_knlv,"",@"SHT_CUDA_INFO"
	.sectionflags	@""
	.align	4


	//----- nvinfo : EIATTR_CUDA_API_VERSION
	.align		4
        /*0000*/ 	.byte	0x04, 0x37
        /*0002*/ 	.short	(.L_7 - .L_6)
.L_6:
        /*0004*/ 	.word	0x00000082


	//----- nvinfo : EIATTR_SPARSE_MMA_MASK
	.align		4
.L_7:
        /*0008*/ 	.byte	0x03, 0x50
        /*000a*/ 	.short	0x0000


	//----- nvinfo : EIATTR_MAXREG_COUNT
	.align		4
        /*000c*/ 	.byte	0x03, 0x1b
        /*000e*/ 	.short	0x00ff


	//----- nvinfo : EIATTR_MERCURY_ISA_VERSION
	.align		4
        /*0010*/ 	.byte	0x03, 0x5f
        /*0012*/ 	.short	0x0101


	//----- nvinfo : EIATTR_VRC_CTA_INIT_COUNT
	.align		4
        /*0014*/ 	.byte	0x02, 0x4a
	.zero		1
	.zero		1


	//----- nvinfo : EIATTR_EXIT_INSTR_OFFSETS
	.align		4
        /*0018*/ 	.byte	0x04, 0x1c
        /*001a*/ 	.short	(.L_9 - .L_8)


	//   ....[0]....
.L_8:
        /*001c*/ 	.word	0x00000010


	//----- nvinfo : EIATTR_SW_WAR
	.align		4
.L_9:
        /*0020*/ 	.byte	0x04, 0x36
        /*0022*/ 	.short	(.L_11 - .L_10)
.L_10:
        /*0024*/ 	.word	0x00000008
.L_11:


//--------------------- .nv.callgraph             --------------------------
	.section	.nv.callgraph,"",@"SHT_CUDA_CALLGRAPH"
	.align	4
	.sectionentsize	8
	.align		4
        /*0000*/ 	.word	0x00000000
	.align		4
        /*0004*/ 	.word	0xffffffff
	.align		4
        /*0008*/ 	.word	0x00000000
	.align		4
        /*000c*/ 	.word	0xfffffffe
	.align		4
        /*0010*/ 	.word	0x00000000
	.align		4
        /*0014*/ 	.word	0xfffffffd
	.align		4
        /*0018*/ 	.word	0x00000000
	.align		4
        /*001c*/ 	.word	0xfffffffc


//--------------------- .text._Z10warmup_knlv     --------------------------
	.section	.text._Z10warmup_knlv,"ax",@progbits
	.align	128
        .global         _Z10warmup_knlv
        .type           _Z10warmup_knlv,@function
        .size           _Z10warmup_knlv,(.L_x_1 - _Z10warmup_knlv)
        .other          _Z10warmup_knlv,@"STO_CUDA_ENTRY STV_DEFAULT"
_Z10warmup_knlv:
.text._Z10warmup_knlv:
[----:B------:R-:W-:Y:S01]  /*0000*/  LDC R1, c[0x0][0x37c] ;  /* 0x0000df00ff017b82 */ /* 0x000fe20000000800 */
[----:B------:R-:W-:Y:S05]  /*0010*/  EXIT ;  /* 0x000000000000794d */ /* 0x000fea0003800000 */
.L_x_0:
[----:B------:R-:W-:-:S00]  /*0020*/  BRA `(.L_x_0) ;  /* 0xfffffffc00fc7947 */ /* 0x000fc0000383ffff */
[----:B------:R-:W-:-:S00]  /*0030*/  NOP ;  /* 0x0000000000007918 */ /* 0x000fc00000000000 */
        /* <DEDUP_REMOVED lines=12> */
.L_x_1:


//--------------------- .nv.shared.reserved.0     --------------------------
	.section	.nv.shared.reserved.0,"aw",@nobits
	.weak		__nv_reservedSMEM_offset_0_alias
	.size		__nv_reservedSMEM_offset_0_alias, 0, 64
	.other		__nv_reservedSMEM_offset_0_alias,@"STO_CUDA_RESERVED_SHARED STV_DEFAULT"
__nv_reservedSMEM_offset_0_alias:
	.zero		0
	.zero		64


//--------------------- .nv.constant0._Z10warmup_knlv --------------------------
	.section	.nv.constant0._Z10warmup_knlv,"a",@progbits
	.sectionflags	@""
	.align	4
.nv.constant0._Z10warmup_knlv:
	.zero		896


//--------------------- SYMBOLS --------------------------

	.type		.nv.reservedSmem.offset0,@object
	.size		.nv.reservedSmem.offset0,0x4
